//
// Generated by NVIDIA NVVM Compiler
//
// Compiler Build ID: CL-36424714
// Cuda compilation tools, release 13.0, V13.0.88
// Based on NVVM 20.0.0
//

.version 9.0
.target sm_100
.address_size 64

	// .globl	_Z3addPA20_iS0_S0_

.visible .entry _Z3addPA20_iS0_S0_(
	.param .u64 .ptr .align 1 _Z3addPA20_iS0_S0__param_0,
	.param .u64 .ptr .align 1 _Z3addPA20_iS0_S0__param_1,
	.param .u64 .ptr .align 1 _Z3addPA20_iS0_S0__param_2
)
{
	.reg .b32 	%r<6>;
	.reg .b64 	%rd<15>;

	ld.param.u64 	%rd1, [_Z3addPA20_iS0_S0__param_0];
	ld.param.u64 	%rd2, [_Z3addPA20_iS0_S0__param_1];
	ld.param.u64 	%rd3, [_Z3addPA20_iS0_S0__param_2];
	cvta.to.global.u64 	%rd4, %rd3;
	cvta.to.global.u64 	%rd5, %rd2;
	cvta.to.global.u64 	%rd6, %rd1;
	mov.u32 	%r1, %tid.x;
	mov.u32 	%r2, %tid.y;
	mul.wide.u32 	%rd7, %r1, 80;
	add.s64 	%rd8, %rd6, %rd7;
	mul.wide.u32 	%rd9, %r2, 4;
	add.s64 	%rd10, %rd8, %rd9;
	ld.global.u32 	%r3, [%rd10];
	add.s64 	%rd11, %rd5, %rd7;
	add.s64 	%rd12, %rd11, %rd9;
	ld.global.u32 	%r4, [%rd12];
	add.s32 	%r5, %r4, %r3;
	add.s64 	%rd13, %rd4, %rd7;
	add.s64 	%rd14, %rd13, %rd9;
	st.global.u32 	[%rd14], %r5;
	ret;

}


// ===== COMPILED SASS (sm_100) =====

	.target	sm_100

	.elftype	@"ET_EXEC"


//--------------------- .note.nv.tkinfo           --------------------------
	.section	.note.nv.tkinfo,"",@"SHT_NOTE"
	.sectionflags	@"SHF_NOTE_NV_TKINFO"
	.tkinfo
        /*0018*/ 	.word	0x00000002
        /*0030*/ 	.string	""
        /*0030*/ 	.string	"ptxas"
        /*0030*/ 	.string	"Cuda compilation tools, release 13.0, V13.0.88"
        /*0030*/ 	.string	"Build cuda_13.0.r13.0/compiler.36424714_0"
        /*0030*/ 	.string	"-arch sm_100 -m 64 "



//--------------------- .note.nv.cuinfo           --------------------------
	.section	.note.nv.cuinfo,"",@"SHT_NOTE"
	.sectionflags	@"SHF_NOTE_NV_CUINFO"
        /*0018*/ 	.short	0x0002
        /*001a*/ 	.short	0x0064
        /*001c*/ 	.short	0x0082
	.zero		2


//--------------------- .nv.info                  --------------------------
	.section	.nv.info,"",@"SHT_CUDA_INFO"
	.align	4


	//----- nvinfo : EIATTR_REGCOUNT
	.align		4
        /*0000*/ 	.byte	0x04, 0x2f
        /*0002*/ 	.short	(.L_1 - .L_0)
	.align		4
.L_0:
        /*0004*/ 	.word	index@(_Z3addPA20_iS0_S0_)
        /*0008*/ 	.word	0x0000000e


	//----- nvinfo : EIATTR_FRAME_SIZE
	.align		4
.L_1:
        /*000c*/ 	.byte	0x04, 0x11
        /*000e*/ 	.short	(.L_3 - .L_2)
	.align		4
.L_2:
        /*0010*/ 	.word	index@(_Z3addPA20_iS0_S0_)
        /*0014*/ 	.word	0x00000000


	//----- nvinfo : EIATTR_MIN_STACK_SIZE
	.align		4
.L_3:
        /*0018*/ 	.byte	0x04, 0x12
        /*001a*/ 	.short	(.L_5 - .L_4)
	.align		4
.L_4:
        /*001c*/ 	.word	index@(_Z3addPA20_iS0_S0_)
        /*0020*/ 	.word	0x00000000
.L_5:


//--------------------- .nv.compat                --------------------------
	.section	.nv.compat,"",@"SHT_CUDA_COMPAT_INFO"
	.align	4
        /*0000*/ 	.byte	0x02, 0x09, 0x00, 0x00, 0x02, 0x02, 0x01, 0x00, 0x02, 0x05, 0x05, 0x00, 0x03, 0x07, 0x01, 0x01
        /*0010*/ 	.byte	0x02, 0x03, 0x00, 0x00, 0x02, 0x06, 0x01, 0x00, 0x04, 0x0b, 0x08, 0x00, 0x09, 0x00, 0x00, 0x00
        /*0020*/ 	.byte	0x00, 0x00, 0x00, 0x00


//--------------------- .nv.info._Z3addPA20_iS0_S0_ --------------------------
	.section	.nv.info._Z3addPA20_iS0_S0_,"",@"SHT_CUDA_INFO"
	.sectionflags	@""
	.align	4


	//----- nvinfo : EIATTR_CUDA_API_VERSION
	.align		4
        /*0000*/ 	.byte	0x04, 0x37
        /*0002*/ 	.short	(.L_7 - .L_6)
.L_6:
        /*0004*/ 	.word	0x00000082


	//----- nvinfo : EIATTR_KPARAM_INFO
	.align		4
.L_7:
        /*0008*/ 	.byte	0x04, 0x17
        /*000a*/ 	.short	(.L_9 - .L_8)
.L_8:
        /*000c*/ 	.word	0x00000000
        /*0010*/ 	.short	0x0002
        /*0012*/ 	.short	0x0010
        /*0014*/ 	.byte	0x00, 0xf5, 0x21, 0x00


	//----- nvinfo : EIATTR_KPARAM_INFO
	.align		4
.L_9:
        /*0018*/ 	.byte	0x04, 0x17
        /*001a*/ 	.short	(.L_11 - .L_10)
.L_10:
        /*001c*/ 	.word	0x00000000
        /*0020*/ 	.short	0x0001
        /*0022*/ 	.short	0x0008
        /*0024*/ 	.byte	0x00, 0xf5, 0x21, 0x00


	//----- nvinfo : EIATTR_KPARAM_INFO
	.align		4
.L_11:
        /*0028*/ 	.byte	0x04, 0x17
        /*002a*/ 	.short	(.L_13 - .L_12)
.L_12:
        /*002c*/ 	.word	0x00000000
        /*0030*/ 	.short	0x0000
        /*0032*/ 	.short	0x0000
        /*0034*/ 	.byte	0x00, 0xf5, 0x21, 0x00


	//----- nvinfo : EIATTR_SPARSE_MMA_MASK
	.align		4
.L_13:
        /*0038*/ 	.byte	0x03, 0x50
        /*003a*/ 	.short	0x0000


	//----- nvinfo : EIATTR_MAXREG_COUNT
	.align		4
        /*003c*/ 	.byte	0x03, 0x1b
        /*003e*/ 	.short	0x00ff


	//----- nvinfo : EIATTR_MERCURY_ISA_VERSION
	.align		4
        /*0040*/ 	.byte	0x03, 0x5f
        /*0042*/ 	.short	0x0101


	//----- nvinfo : EIATTR_VRC_CTA_INIT_COUNT
	.align		4
        /*0044*/ 	.byte	0x02, 0x4a
	.zero		1
	.zero		1


	//----- nvinfo : EIATTR_EXIT_INSTR_OFFSETS
	.align		4
        /*0048*/ 	.byte	0x04, 0x1c
        /*004a*/ 	.short	(.L_15 - .L_14)


	//   ....[0]....
.L_14:
        /*004c*/ 	.word	0x00000110


	//----- nvinfo : EIATTR_CBANK_PARAM_SIZE
	.align		4
.L_15:
        /*0050*/ 	.byte	0x03, 0x19
        /*0052*/ 	.short	0x0018


	//----- nvinfo : EIATTR_PARAM_CBANK
	.align		4
        /*0054*/ 	.byte	0x04, 0x0a
        /*0056*/ 	.short	(.L_17 - .L_16)
	.align		4
.L_16:
        /*0058*/ 	.word	index@(.nv.constant0._Z3addPA20_iS0_S0_)
        /*005c*/ 	.short	0x0380
        /*005e*/ 	.short	0x0018


	//----- nvinfo : EIATTR_SW_WAR
	.align		4
.L_17:
        /*0060*/ 	.byte	0x04, 0x36
        /*0062*/ 	.short	(.L_19 - .L_18)
.L_18:
        /*0064*/ 	.word	0x00000008
.L_19:


//--------------------- .nv.callgraph             --------------------------
	.section	.nv.callgraph,"",@"SHT_CUDA_CALLGRAPH"
	.align	4
	.sectionentsize	8
	.align		4
        /*0000*/ 	.word	0x00000000
	.align		4
        /*0004*/ 	.word	0xffffffff
	.align		4
        /*0008*/ 	.word	0x00000000
	.align		4
        /*000c*/ 	.word	0xfffffffe
	.align		4
        /*0010*/ 	.word	0x00000000
	.align		4
        /*0014*/ 	.word	0xfffffffd
	.align		4
        /*0018*/ 	.word	0x00000000
	.align		4
        /*001c*/ 	.word	0xfffffffc


//--------------------- .text._Z3addPA20_iS0_S0_  --------------------------
	.section	.text._Z3addPA20_iS0_S0_,"ax",@progbits
	.align	128
        .global         _Z3addPA20_iS0_S0_
        .type           _Z3addPA20_iS0_S0_,@function
        .size           _Z3addPA20_iS0_S0_,(.L_x_1 - _Z3addPA20_iS0_S0_)
        .other          _Z3addPA20_iS0_S0_,@"STO_CUDA_ENTRY STV_DEFAULT"
_Z3addPA20_iS0_S0_:
.text._Z3addPA20_iS0_S0_:
[----:B------:R-:W-:Y:S01]  /*0000*/  LDC R1, c[0x0][0x37c] ;  /* 0x0000df00ff017b82 */ /* 0x000fe20000000800 */
[----:B------:R-:W0:Y:S07]  /*0010*/  S2R R9, SR_TID.X ;  /* 0x0000000000097919 */ /* 0x000e2e0000002100 */
[----:B------:R-:W0:Y:S01]  /*0020*/  LDC.64 R2, c[0x0][0x380] ;  /* 0x0000e000ff027b82 */ /* 0x000e220000000a00 */
[----:B------:R-:W1:Y:S01]  /*0030*/  LDCU.64 UR4, c[0x0][0x358] ;  /* 0x00006b00ff0477ac */ /* 0x000e620008000a00 */
[----:B------:R-:W2:Y:S06]  /*0040*/  S2R R11, SR_TID.Y ;  /* 0x00000000000b7919 */ /* 0x000eac0000002200 */
[----:B------:R-:W3:Y:S08]  /*0050*/  LDC.64 R4, c[0x0][0x388] ;  /* 0x0000e200ff047b82 */ /* 0x000ef00000000a00 */
[----:B------:R-:W4:Y:S01]  /*0060*/  LDC.64 R6, c[0x0][0x390] ;  /* 0x0000e400ff067b82 */ /* 0x000f220000000a00 */
[----:B0-----:R-:W-:-:S04]  /*0070*/  IMAD.WIDE.U32 R2, R9, 0x50, R2 ;  /* 0x0000005009027825 */ /* 0x001fc800078e0002 */
[----:B---3--:R-:W-:-:S04]  /*0080*/  IMAD.WIDE.U32 R4, R9, 0x50, R4 ;  /* 0x0000005009047825 */ /* 0x008fc800078e0004 */
[----:B--2---:R-:W-:-:S04]  /*0090*/  IMAD.WIDE.U32 R2, R11, 0x4, R2 ;  /* 0x000000040b027825 */ /* 0x004fc800078e0002 */
[----:B------:R-:W-:Y:S02]  /*00a0*/  IMAD.WIDE.U32 R4, R11, 0x4, R4 ;  /* 0x000000040b047825 */ /* 0x000fe400078e0004 */
[----:B-1----:R-:W2:Y:S04]  /*00b0*/  LDG.E R2, desc[UR4][R2.64] ;  /* 0x0000000402027981 */ /* 0x002ea8000c1e1900 */
[----:B------:R-:W2:Y:S01]  /*00c0*/  LDG.E R5, desc[UR4][R4.64] ;  /* 0x0000000404057981 */ /* 0x000ea2000c1e1900 */
[----:B----4-:R-:W-:-:S04]  /*00d0*/  IMAD.WIDE.U32 R6, R9, 0x50, R6 ;  /* 0x0000005009067825 */ /* 0x010fc800078e0006 */
[----:B------:R-:W-:Y:S01]  /*00e0*/  IMAD.WIDE.U32 R6, R11, 0x4, R6 ;  /* 0x000000040b067825 */ /* 0x000fe200078e0006 */
[----:B--2---:R-:W-:-:S05]  /*00f0*/  IADD3 R9, PT, PT, R2, R5, RZ ;  /* 0x0000000502097210 */ /* 0x004fca0007ffe0ff */
[----:B------:R-:W-:Y:S01]  /*0100*/  STG.E desc[UR4][R6.64], R9 ;  /* 0x0000000906007986 */ /* 0x000fe2000c101904 */
[----:B------:R-:W-:Y:S05]  /*0110*/  EXIT ;  /* 0x000000000000794d */ /* 0x000fea0003800000 */
.L_x_0:
[----:B------:R-:W-:-:S00]  /*0120*/  BRA `(.L_x_0) ;  /* 0xfffffffc00fc7947 */ /* 0x000fc0000383ffff */
[----:B------:R-:W-:-:S00]  /*0130*/  NOP ;  /* 0x0000000000007918 */ /* 0x000fc00000000000 */
        /* <DEDUP_REMOVED lines=12> */
.L_x_1:


//--------------------- .nv.shared.reserved.0     --------------------------
	.section	.nv.shared.reserved.0,"aw",@nobits
	.weak		__nv_reservedSMEM_offset_0_alias
	.size		__nv_reservedSMEM_offset_0_alias, 0, 64
	.other		__nv_reservedSMEM_offset_0_alias,@"STO_CUDA_RESERVED_SHARED STV_DEFAULT"
__nv_reservedSMEM_offset_0_alias:
	.zero		0
	.zero		64


//--------------------- .nv.constant0._Z3addPA20_iS0_S0_ --------------------------
	.section	.nv.constant0._Z3addPA20_iS0_S0_,"a",@progbits
	.sectionflags	@""
	.align	4
.nv.constant0._Z3addPA20_iS0_S0_:
	.zero		920


//--------------------- SYMBOLS --------------------------

	.type		.nv.reservedSmem.offset0,@object
	.size		.nv.reservedSmem.offset0,0x4
